	.headerflags	@"EF_CUDA_TEXMODE_UNIFIED EF_CUDA_64BIT_ADDRESS EF_CUDA_ACCELERATORS EF_CUDA_SM90 EF_CUDA_VIRTUAL_SM(EF_CUDA_SM90)"
	.elftype	@"ET_EXEC"


//--------------------- .nv.info                  --------------------------
	.section	.nv.info,"",@"SHT_CUDA_INFO"
	.align	4


	//----- nvinfo : EIATTR_REGCOUNT
	.align		4
        /*0000*/ 	.byte	0x04, 0x2f
        /*0002*/ 	.short	(.L_3 - .L_2)
	.align		4
.L_2:
        /*0004*/ 	.word	index@(triton_poi_fused__native_batch_norm_legit_no_training_add_relu_23)
        /*0008*/ 	.word	0x0000001e


	//----- nvinfo : EIATTR_MIN_STACK_SIZE
	.align		4
.L_3:
        /*000c*/ 	.byte	0x04, 0x12
        /*000e*/ 	.short	(.L_5 - .L_4)
	.align		4
.L_4:
        /*0010*/ 	.word	index@(triton_poi_fused__native_batch_norm_legit_no_training_add_relu_23)
        /*0014*/ 	.word	0x00000000


	//----- nvinfo : EIATTR_FRAME_SIZE
	.align		4
.L_5:
        /*0018*/ 	.byte	0x04, 0x11
        /*001a*/ 	.short	(.L_7 - .L_6)
	.align		4
.L_6:
        /*001c*/ 	.word	index@(triton_poi_fused__native_batch_norm_legit_no_training_add_relu_23)
        /*0020*/ 	.word	0x00000000


	//----- nvinfo : EIATTR_MIN_STACK_SIZE
	.align		4
.L_7:
        /*0024*/ 	.byte	0x04, 0x12
        /*0026*/ 	.short	(.L_9 - .L_8)
	.align		4
.L_8:
        /*0028*/ 	.word	index@(triton_poi_fused__native_batch_norm_legit_no_training_add_relu_23)
        /*002c*/ 	.word	0x00000000
.L_9:


//--------------------- .nv.info.triton_poi_fused__native_batch_norm_legit_no_training_add_relu_23 --------------------------
	.section	.nv.info.triton_poi_fused__native_batch_norm_legit_no_training_add_relu_23,"",@"SHT_CUDA_INFO"
	.sectionflags	@""
	.align	4


	//----- nvinfo : EIATTR_CUDA_API_VERSION
	.align		4
        /*0000*/ 	.byte	0x04, 0x37
        /*0002*/ 	.short	(.L_11 - .L_10)
.L_10:
        /*0004*/ 	.word	0x0000007c


	//----- nvinfo : EIATTR_KPARAM_INFO
	.align		4
.L_11:
        /*0008*/ 	.byte	0x04, 0x17
        /*000a*/ 	.short	(.L_13 - .L_12)
.L_12:
        /*000c*/ 	.word	0x00000000
        /*0010*/ 	.short	0x0008
        /*0012*/ 	.short	0x003c
        /*0014*/ 	.byte	0x00, 0xf0, 0x11, 0x00


	//----- nvinfo : EIATTR_KPARAM_INFO
	.align		4
.L_13:
        /*0018*/ 	.byte	0x04, 0x17
        /*001a*/ 	.short	(.L_15 - .L_14)
.L_14:
        /*001c*/ 	.word	0x00000000
        /*0020*/ 	.short	0x0007
        /*0022*/ 	.short	0x0038
        /*0024*/ 	.byte	0x00, 0xf0, 0x11, 0x00


	//----- nvinfo : EIATTR_KPARAM_INFO
	.align		4
.L_15:
        /*0028*/ 	.byte	0x04, 0x17
        /*002a*/ 	.short	(.L_17 - .L_16)
.L_16:
        /*002c*/ 	.word	0x00000000
        /*0030*/ 	.short	0x0006
        /*0032*/ 	.short	0x0030
        /*0034*/ 	.byte	0x00, 0xf4, 0x21, 0x00


	//----- nvinfo : EIATTR_KPARAM_INFO
	.align		4
.L_17:
        /*0038*/ 	.byte	0x04, 0x17
        /*003a*/ 	.short	(.L_19 - .L_18)
.L_18:
        /*003c*/ 	.word	0x00000000
        /*0040*/ 	.short	0x0005
        /*0042*/ 	.short	0x0028
        /*0044*/ 	.byte	0x00, 0xf4, 0x21, 0x00


	//----- nvinfo : EIATTR_KPARAM_INFO
	.align		4
.L_19:
        /*0048*/ 	.byte	0x04, 0x17
        /*004a*/ 	.short	(.L_21 - .L_20)
.L_20:
        /*004c*/ 	.word	0x00000000
        /*0050*/ 	.short	0x0004
        /*0052*/ 	.short	0x0020
        /*0054*/ 	.byte	0x00, 0xf4, 0x21, 0x00


	//----- nvinfo : EIATTR_KPARAM_INFO
	.align		4
.L_21:
        /*0058*/ 	.byte	0x04, 0x17
        /*005a*/ 	.short	(.L_23 - .L_22)
.L_22:
        /*005c*/ 	.word	0x00000000
        /*0060*/ 	.short	0x0003
        /*0062*/ 	.short	0x0018
        /*0064*/ 	.byte	0x00, 0xf4, 0x21, 0x00


	//----- nvinfo : EIATTR_KPARAM_INFO
	.align		4
.L_23:
        /*0068*/ 	.byte	0x04, 0x17
        /*006a*/ 	.short	(.L_25 - .L_24)
.L_24:
        /*006c*/ 	.word	0x00000000
        /*0070*/ 	.short	0x0002
        /*0072*/ 	.short	0x0010
        /*0074*/ 	.byte	0x00, 0xf4, 0x21, 0x00


	//----- nvinfo : EIATTR_KPARAM_INFO
	.align		4
.L_25:
        /*0078*/ 	.byte	0x04, 0x17
        /*007a*/ 	.short	(.L_27 - .L_26)
.L_26:
        /*007c*/ 	.word	0x00000000
        /*0080*/ 	.short	0x0001
        /*0082*/ 	.short	0x0008
        /*0084*/ 	.byte	0x00, 0xf4, 0x21, 0x00


	//----- nvinfo : EIATTR_KPARAM_INFO
	.align		4
.L_27:
        /*0088*/ 	.byte	0x04, 0x17
        /*008a*/ 	.short	(.L_29 - .L_28)
.L_28:
        /*008c*/ 	.word	0x00000000
        /*0090*/ 	.short	0x0000
        /*0092*/ 	.short	0x0000
        /*0094*/ 	.byte	0x00, 0xf4, 0x21, 0x00


	//----- nvinfo : EIATTR_SPARSE_MMA_MASK
	.align		4
.L_29:
        /*0098*/ 	.byte	0x03, 0x50
        /*009a*/ 	.short	0x0000


	//----- nvinfo : EIATTR_MAXREG_COUNT
	.align		4
        /*009c*/ 	.byte	0x03, 0x1b
        /*009e*/ 	.short	0x00ff


	//----- nvinfo : EIATTR_EXIT_INSTR_OFFSETS
	.align		4
        /*00a0*/ 	.byte	0x04, 0x1c
        /*00a2*/ 	.short	(.L_31 - .L_30)


	//   ....[0]....
.L_30:
        /*00a4*/ 	.word	0x000005c0


	//   ....[1]....
        /*00a8*/ 	.word	0x00000610


	//----- nvinfo : EIATTR_REQNTID
	.align		4
.L_31:
        /*00ac*/ 	.byte	0x04, 0x10
        /*00ae*/ 	.short	(.L_33 - .L_32)
.L_32:
        /*00b0*/ 	.word	0x00000080
        /*00b4*/ 	.word	0x00000001
        /*00b8*/ 	.word	0x00000001


	//----- nvinfo : EIATTR_CBANK_PARAM_SIZE
	.align		4
.L_33:
        /*00bc*/ 	.byte	0x03, 0x19
        /*00be*/ 	.short	0x0040


	//----- nvinfo : EIATTR_PARAM_CBANK
	.align		4
        /*00c0*/ 	.byte	0x04, 0x0a
        /*00c2*/ 	.short	(.L_35 - .L_34)
	.align		4
.L_34:
        /*00c4*/ 	.word	index@(.nv.constant0.triton_poi_fused__native_batch_norm_legit_no_training_add_relu_23)
        /*00c8*/ 	.short	0x0210
        /*00ca*/ 	.short	0x0040


	//----- nvinfo : EIATTR_SW_WAR
	.align		4
.L_35:
        /*00cc*/ 	.byte	0x04, 0x36
        /*00ce*/ 	.short	(.L_37 - .L_36)
.L_36:
        /*00d0*/ 	.word	0x00000008
.L_37:


//--------------------- .nv.callgraph             --------------------------
	.section	.nv.callgraph,"",@"SHT_CUDA_CALLGRAPH"
	.align	4
	.sectionentsize	8
	.align		4
        /*0000*/ 	.word	0x00000000
	.align		4
        /*0004*/ 	.word	0xffffffff
	.align		4
        /*0008*/ 	.word	0x00000000
	.align		4
        /*000c*/ 	.word	0xfffffffe
	.align		4
        /*0010*/ 	.word	0x00000000
	.align		4
        /*0014*/ 	.word	0xfffffffd
	.align		4
        /*0018*/ 	.word	0x00000000
	.align		4
        /*001c*/ 	.word	0xfffffffc


//--------------------- .nv.constant4             --------------------------
	.section	.nv.constant4,"a",@progbits
	.align	8
	.align		8
.nv.constant4:
        /*0000*/ 	.dword	_$_str
	.align		8
        /*0008*/ 	.dword	_$_str_$_2


//--------------------- .text.triton_poi_fused__native_batch_norm_legit_no_training_add_relu_23 --------------------------
	.section	.text.triton_poi_fused__native_batch_norm_legit_no_training_add_relu_23,"ax",@progbits
	.sectionflags	@"SHF_BARRIERS=1"
	.align	128
        .global         triton_poi_fused__native_batch_norm_legit_no_training_add_relu_23
        .type           triton_poi_fused__native_batch_norm_legit_no_training_add_relu_23,@function
        .size           triton_poi_fused__native_batch_norm_legit_no_training_add_relu_23,(.L_x_1 - triton_poi_fused__native_batch_norm_legit_no_training_add_relu_23)
        .other          triton_poi_fused__native_batch_norm_legit_no_training_add_relu_23,@"STO_CUDA_ENTRY STV_DEFAULT"
triton_poi_fused__native_batch_norm_legit_no_training_add_relu_23:
.text.triton_poi_fused__native_batch_norm_legit_no_training_add_relu_23:
[----:B------:R-:W0:Y:S01]  /*0000*/  LDC R1, c[0x0][0x28] ;  /* 0x00000a00ff017b82 */ /* 0x000e220000000800 */
[----:B------:R-:W1:Y:S07]  /*0010*/  S2R R0, SR_TID.X ;  /* 0x0000000000007919 */ /* 0x000e6e0000002100 */
[----:B------:R-:W2:Y:S01]  /*0020*/  LDC.64 R8, c[0x0][0x220] ;  /* 0x00008800ff087b82 */ /* 0x000ea20000000a00 */
[----:B------:R-:W-:Y:S01]  /*0030*/  CS2R R2, SRZ ;  /* 0x0000000000027805 */ /* 0x000fe2000001ff00 */
[----:B------:R-:W-:Y:S01]  /*0040*/  ULDC.64 UR6, c[0x0][0x208] ;  /* 0x0000820000067ab9 */ /* 0x000fe20000000a00 */
[----:B------:R-:W3:Y:S01]  /*0050*/  S2R R18, SR_CTAID.X ;  /* 0x0000000000127919 */ /* 0x000ee20000002500 */
[----:B------:R-:W4:Y:S04]  /*0060*/  S2R R20, SR_CTAID.Y ;  /* 0x0000000000147919 */ /* 0x000f280000002600 */
[----:B------:R-:W5:Y:S08]  /*0070*/  LDC.64 R10, c[0x0][0x210] ;  /* 0x00008400ff0a7b82 */ /* 0x000f700000000a00 */
[----:B------:R-:W5:Y:S08]  /*0080*/  LDC.64 R12, c[0x0][0x218] ;  /* 0x00008600ff0c7b82 */ /* 0x000f700000000a00 */
[----:B------:R-:W5:Y:S01]  /*0090*/  LDC.64 R14, c[0x0][0x228] ;  /* 0x00008a00ff0e7b82 */ /* 0x000f620000000a00 */
[----:B-1----:R-:W-:-:S07]  /*00a0*/  IMAD.SHL.U32 R19, R0, 0x2, RZ ;  /* 0x0000000200137824 */ /* 0x002fce00078e00ff */
[----:B------:R-:W1:Y:S01]  /*00b0*/  LDC.64 R16, c[0x0][0x230] ;  /* 0x00008c00ff107b82 */ /* 0x000e620000000a00 */
[----:B------:R-:W-:-:S04]  /*00c0*/  LOP3.LUT R19, R19, 0xfe, RZ, 0xc0, !PT ;  /* 0x000000fe13137812 */ /* 0x000fc800078ec0ff */
[----:B---3--:R-:W-:-:S03]  /*00d0*/  PRMT R23, R19, 0x6540, R18 ;  /* 0x0000654013177816 */ /* 0x008fc60000000012 */
[----:B------:R-:W3:Y:S01]  /*00e0*/  LDC.64 R4, c[0x0][0x238] ;  /* 0x00008e00ff047b82 */ /* 0x000ee20000000a00 */
[C---:B------:R-:W-:Y:S01]  /*00f0*/  ISETP.GE.AND P2, PT, R23.reuse, 0x800, PT ;  /* 0x000008001700780c */ /* 0x040fe20003f46270 */
[----:B--2---:R-:W-:-:S12]  /*0100*/  IMAD.WIDE R8, R23, 0x4, R8 ;  /* 0x0000000417087825 */ /* 0x004fd800078e0208 */
[----:B------:R2:W3:Y:S01]  /*0110*/  @!P2 LDG.E.EL.64 R2, desc[UR6][R8.64] ;  /* 0x000000060802a981 */ /* 0x0004e2000c2e1b00 */
[C---:B----4-:R-:W-:Y:S01]  /*0120*/  ISETP.GE.AND P0, PT, R20.reuse, 0x10, PT ;  /* 0x000000101400780c */ /* 0x050fe20003f06270 */
[----:B------:R-:W-:Y:S01]  /*0130*/  IMAD R21, R20, 0x800, R23 ;  /* 0x0000080014157824 */ /* 0x000fe200078e0217 */
[----:B------:R-:W-:Y:S01]  /*0140*/  CS2R R6, SRZ ;  /* 0x0000000000067805 */ /* 0x000fe2000001ff00 */
[C---:B0----5:R-:W-:Y:S01]  /*0150*/  IMAD.WIDE R12, R23.reuse, 0x4, R12 ;  /* 0x00000004170c7825 */ /* 0x061fe200078e020c */
[----:B------:R-:W-:-:S03]  /*0160*/  ISETP.LT.AND P1, PT, R23, 0x800, !P0 ;  /* 0x000008001700780c */ /* 0x000fc60004721270 */
[----:B------:R-:W-:Y:S01]  /*0170*/  IMAD.WIDE R10, R21, 0x4, R10 ;  /* 0x00000004150a7825 */ /* 0x000fe200078e020a */
[----:B--2---:R-:W-:Y:S02]  /*0180*/  CS2R R8, SRZ ;  /* 0x0000000000087805 */ /* 0x004fe4000001ff00 */
[----:B------:R-:W-:Y:S01]  /*0190*/  CS2R R24, SRZ ;  /* 0x0000000000187805 */ /* 0x000fe2000001ff00 */
[----:B------:R-:W-:-:S03]  /*01a0*/  IMAD.WIDE R14, R23, 0x4, R14 ;  /* 0x00000004170e7825 */ /* 0x000fc600078e020e */
[----:B------:R-:W2:Y:S01]  /*01b0*/  @!P2 LDG.E.EL.64 R8, desc[UR6][R12.64] ;  /* 0x000000060c08a981 */ /* 0x000ea2000c2e1b00 */
[----:B-1----:R-:W-:Y:S01]  /*01c0*/  IMAD.WIDE R16, R23, 0x4, R16 ;  /* 0x0000000417107825 */ /* 0x002fe200078e0210 */
[----:B------:R-:W-:Y:S02]  /*01d0*/  CS2R R22, SRZ ;  /* 0x0000000000167805 */ /* 0x000fe4000001ff00 */
[----:B------:R0:W2:Y:S01]  /*01e0*/  @P1 LDG.E.EL.64 R6, desc[UR6][R10.64] ;  /* 0x000000060a061981 */ /* 0x0000a2000c2e1b00 */
[----:B---3--:R-:W-:Y:S01]  /*01f0*/  IMAD.WIDE R26, R21, 0x4, R4 ;  /* 0x00000004151a7825 */ /* 0x008fe200078e0204 */
[----:B------:R-:W-:Y:S02]  /*0200*/  CS2R R4, SRZ ;  /* 0x0000000000047805 */ /* 0x000fe4000001ff00 */
[----:B------:R-:W3:Y:S04]  /*0210*/  @!P2 LDG.E.EL.64 R24, desc[UR6][R14.64] ;  /* 0x000000060e18a981 */ /* 0x000ee8000c2e1b00 */
[----:B------:R-:W3:Y:S04]  /*0220*/  @!P2 LDG.E.EL.64 R22, desc[UR6][R16.64] ;  /* 0x000000061016a981 */ /* 0x000ee8000c2e1b00 */
[----:B------:R-:W4:Y:S01]  /*0230*/  @P1 LDG.E.EL.64 R4, desc[UR6][R26.64] ;  /* 0x000000061a041981 */ /* 0x000f22000c2e1b00 */
[----:B------:R-:W1:Y:S01]  /*0240*/  S2UR UR5, SR_CgaCtaId ;  /* 0x00000000000579c3 */ /* 0x000e620000008800 */
[----:B------:R-:W-:-:S02]  /*0250*/  UMOV UR4, 0x400 ;  /* 0x0000040000047882 */ /* 0x000fc40000000000 */
[----:B-1----:R-:W-:-:S06]  /*0260*/  UPRMT UR4, UR5, 0x654, UR4 ;  /* 0x0000065405047896 */ /* 0x002fcc0008000004 */
[----:B------:R-:W-:Y:S01]  /*0270*/  LEA R19, R19, UR4, 0x2 ;  /* 0x0000000413137c11 */ /* 0x000fe2000f8e10ff */
[----:B------:R-:W-:Y:S01]  /*0280*/  FADD R2, R2, 9.9999997473787516356e-06 ;  /* 0x3727c5ac02027421 */ /* 0x000fe20000000000 */
[----:B------:R-:W-:-:S03]  /*0290*/  FADD R3, R3, 9.9999997473787516356e-06 ;  /* 0x3727c5ac03037421 */ /* 0x000fc60000000000 */
[----:B0-----:R-:W0:Y:S08]  /*02a0*/  MUFU.SQRT R10, R2 ;  /* 0x00000002000a7308 */ /* 0x001e300000002000 */
[----:B------:R-:W1:Y:S01]  /*02b0*/  MUFU.SQRT R11, R3 ;  /* 0x00000003000b7308 */ /* 0x000e620000002000 */
[C---:B0-----:R-:W-:Y:S02]  /*02c0*/  FSETP.GT.AND P1, PT, R10.reuse, 8.50705917302346158658e+37, PT ;  /* 0x7e8000000a00780b */ /* 0x041fe40003f24000 */
[----:B------:R-:W-:-:S02]  /*02d0*/  FSETP.GEU.AND P3, PT, R10, 1.175494350822287508e-38, PT ;  /* 0x008000000a00780b */ /* 0x000fc40003f6e000 */
[C---:B-1----:R-:W-:Y:S02]  /*02e0*/  FSETP.GT.AND P2, PT, R11.reuse, 8.50705917302346158658e+37, PT ;  /* 0x7e8000000b00780b */ /* 0x042fe40003f44000 */
[----:B------:R-:W-:-:S07]  /*02f0*/  FSETP.GEU.AND P4, PT, R11, 1.175494350822287508e-38, PT ;  /* 0x008000000b00780b */ /* 0x000fce0003f8e000 */
[----:B------:R-:W-:-:S04]  /*0300*/  @P1 FMUL R10, R10, 0.25 ;  /* 0x3e8000000a0a1820 */ /* 0x000fc80000400000 */
[----:B------:R-:W-:Y:S01]  /*0310*/  @!P3 FMUL R10, R10, 16777216 ;  /* 0x4b8000000a0ab820 */ /* 0x000fe20000400000 */
[----:B------:R-:W-:-:S04]  /*0320*/  @P2 FMUL R11, R11, 0.25 ;  /* 0x3e8000000b0b2820 */ /* 0x000fc80000400000 */
[----:B------:R-:W-:Y:S01]  /*0330*/  @!P4 FMUL R11, R11, 16777216 ;  /* 0x4b8000000b0bc820 */ /* 0x000fe20000400000 */
[----:B------:R-:W0:Y:S01]  /*0340*/  MUFU.RCP R10, R10 ;  /* 0x0000000a000a7308 */ /* 0x000e220000001000 */
[----:B------:R-:W-:-:S07]  /*0350*/  IMAD.MOV.U32 R2, RZ, RZ, 0x3e800000 ;  /* 0x3e800000ff027424 */ /* 0x000fce00078e00ff */
[----:B------:R-:W1:Y:S01]  /*0360*/  MUFU.RCP R11, R11 ;  /* 0x0000000b000b7308 */ /* 0x000e620000001000 */
[C---:B------:R-:W-:Y:S02]  /*0370*/  FSEL R3, R2.reuse, 1, P1 ;  /* 0x3f80000002037808 */ /* 0x040fe40000800000 */
[----:B------:R-:W-:-:S03]  /*0380*/  FSEL R2, R2, 1, P2 ;  /* 0x3f80000002027808 */ /* 0x000fc60001000000 */
[----:B------:R-:W-:Y:S01]  /*0390*/  @!P3 FMUL R3, R3, 16777216 ;  /* 0x4b8000000303b820 */ /* 0x000fe20000400000 */
[----:B--2---:R-:W-:Y:S01]  /*03a0*/  FADD R6, -R8, R6 ;  /* 0x0000000608067221 */ /* 0x004fe20000000100 */
[----:B------:R-:W-:Y:S02]  /*03b0*/  @!P4 FMUL R2, R2, 16777216 ;  /* 0x4b8000000202c820 */ /* 0x000fe40000400000 */
[----:B0-----:R-:W-:Y:S01]  /*03c0*/  FMUL R3, R10, R3 ;  /* 0x000000030a037220 */ /* 0x001fe20000400000 */
[----:B------:R-:W-:-:S03]  /*03d0*/  FADD R7, -R9, R7 ;  /* 0x0000000709077221 */ /* 0x000fc60000000100 */
[----:B------:R-:W-:Y:S01]  /*03e0*/  FMUL R3, R6, R3 ;  /* 0x0000000306037220 */ /* 0x000fe20000400000 */
[----:B-1----:R-:W-:-:S03]  /*03f0*/  FMUL R2, R11, R2 ;  /* 0x000000020b027220 */ /* 0x002fc60000400000 */
[----:B---3--:R-:W-:Y:S01]  /*0400*/  FFMA R3, R3, R24, R22 ;  /* 0x0000001803037223 */ /* 0x008fe20000000016 */
[----:B------:R-:W-:-:S04]  /*0410*/  FMUL R2, R7, R2 ;  /* 0x0000000207027220 */ /* 0x000fc80000400000 */
[----:B------:R-:W-:Y:S01]  /*0420*/  FFMA R2, R2, R25, R23 ;  /* 0x0000001902027223 */ /* 0x000fe20000000017 */
[C---:B----4-:R-:W-:Y:S01]  /*0430*/  FSETP.GEU.AND P1, PT, R3.reuse, -R4, PT ;  /* 0x800000040300720b */ /* 0x050fe20003f2e000 */
[----:B------:R-:W-:Y:S02]  /*0440*/  FADD R3, R3, R4 ;  /* 0x0000000403037221 */ /* 0x000fe40000000000 */
[C---:B------:R-:W-:Y:S01]  /*0450*/  FADD R4, R2.reuse, R5 ;  /* 0x0000000502047221 */ /* 0x040fe20000000000 */
[----:B------:R-:W-:Y:S02]  /*0460*/  FSETP.GEU.AND P2, PT, R2, -R5, PT ;  /* 0x800000050200720b */ /* 0x000fe40003f4e000 */
[----:B------:R-:W-:Y:S02]  /*0470*/  FSEL R8, R3, RZ, P1 ;  /* 0x000000ff03087208 */ /* 0x000fe40000800000 */
[----:B------:R-:W-:Y:S01]  /*0480*/  FSEL R9, R4, RZ, P2 ;  /* 0x000000ff04097208 */ /* 0x000fe20001000000 */
[----:B------:R-:W0:Y:S04]  /*0490*/  LDC.64 R2, c[0x0][0x240] ;  /* 0x00009000ff027b82 */ /* 0x000e280000000a00 */
[----:B------:R-:W-:Y:S01]  /*04a0*/  STS.64 [R19], R8 ;  /* 0x0000000813007388 */ /* 0x000fe20000000a00 */
[----:B------:R-:W-:-:S04]  /*04b0*/  LOP3.LUT R5, R0, 0x7f, RZ, 0xc0, !PT ;  /* 0x0000007f00057812 */ /* 0x000fc800078ec0ff */
[----:B------:R-:W-:Y:S01]  /*04c0*/  LEA R6, R5, UR4, 0x2 ;  /* 0x0000000405067c11 */ /* 0x000fe2000f8e10ff */
[----:B------:R-:W-:Y:S01]  /*04d0*/  BAR.SYNC.DEFER_BLOCKING 0x0 ;  /* 0x0000000000007b1d */ /* 0x000fe20000010000 */
[----:B------:R-:W-:-:S04]  /*04e0*/  SHF.R.S32.HI R7, RZ, 0x1f, R20 ;  /* 0x0000001fff077819 */ /* 0x000fc80000011414 */
[----:B------:R-:W-:-:S05]  /*04f0*/  LEA.HI R7, R7, R20, RZ, 0x2 ;  /* 0x0000001407077211 */ /* 0x000fca00078f10ff */
[C---:B------:R-:W-:Y:S01]  /*0500*/  IMAD.SHL.U32 R0, R7.reuse, 0x800, RZ ;  /* 0x0000080007007824 */ /* 0x040fe200078e00ff */
[----:B------:R-:W1:Y:S01]  /*0510*/  LDS R11, [R6] ;  /* 0x00000000060b7984 */ /* 0x000e620000000800 */
[----:B------:R-:W-:-:S03]  /*0520*/  LOP3.LUT R7, R7, 0xfffffffc, RZ, 0xc0, !PT ;  /* 0xfffffffc07077812 */ /* 0x000fc600078ec0ff */
[----:B------:R-:W-:Y:S02]  /*0530*/  LOP3.LUT R0, R0, 0xffffe000, RZ, 0xc0, !PT ;  /* 0xffffe00000007812 */ /* 0x000fe400078ec0ff */
[----:B------:R-:W-:Y:S02]  /*0540*/  PRMT R5, R5, 0x6540, R18 ;  /* 0x0000654005057816 */ /* 0x000fe40000000012 */
[----:B------:R-:W-:Y:S02]  /*0550*/  IADD3 R7, R0, R20, -R7 ;  /* 0x0000001400077210 */ /* 0x000fe40007ffe807 */
[C---:B------:R-:W-:Y:S02]  /*0560*/  LOP3.LUT R0, R5.reuse, 0x80, RZ, 0xfc, !PT ;  /* 0x0000008005007812 */ /* 0x040fe400078efcff */
[C---:B------:R-:W-:Y:S02]  /*0570*/  ISETP.LT.AND P1, PT, R5.reuse, 0x800, !P0 ;  /* 0x000008000500780c */ /* 0x040fe40004721270 */
[----:B------:R-:W-:Y:S01]  /*0580*/  ISETP.LT.AND P0, PT, R0, 0x800, !P0 ;  /* 0x000008000000780c */ /* 0x000fe20004701270 */
[----:B------:R-:W-:-:S04]  /*0590*/  IMAD R5, R5, 0x4, R7 ;  /* 0x0000000405057824 */ /* 0x000fc800078e0207 */
[----:B0-----:R-:W-:-:S06]  /*05a0*/  IMAD.WIDE R4, R5, 0x4, R2 ;  /* 0x0000000405047825 */ /* 0x001fcc00078e0202 */
[----:B-1----:R0:W-:Y:S02]  /*05b0*/  @P1 STG.E desc[UR6][R4.64], R11 ;  /* 0x0000000b04001986 */ /* 0x0021e4000c101906 */
[----:B0-----:R-:W-:Y:S05]  /*05c0*/  @!P0 EXIT ;  /* 0x000000000000894d */ /* 0x001fea0003800000 */
[----:B0-----:R-:W0:Y:S01]  /*05d0*/  LDS R5, [R6+0x200] ;  /* 0x0002000006057984 */ /* 0x001e220000000800 */
[----:B------:R-:W-:-:S04]  /*05e0*/  IMAD R7, R0, 0x4, R7 ;  /* 0x0000000400077824 */ /* 0x000fc800078e0207 */
[----:B------:R-:W-:-:S05]  /*05f0*/  IMAD.WIDE R2, R7, 0x4, R2 ;  /* 0x0000000407027825 */ /* 0x000fca00078e0202 */
[----:B0-----:R-:W-:Y:S01]  /*0600*/  STG.E desc[UR6][R2.64], R5 ;  /* 0x0000000502007986 */ /* 0x001fe2000c101906 */
[----:B------:R-:W-:Y:S05]  /*0610*/  EXIT ;  /* 0x000000000000794d */ /* 0x000fea0003800000 */
.L_x_0:
[----:B------:R-:W-:-:S00]  /*0620*/  BRA `(.L_x_0) ;  /* 0xfffffffc00fc7947 */ /* 0x000fc0000383ffff */
[----:B------:R-:W-:-:S00]  /*0630*/  NOP ;  /* 0x0000000000007918 */ /* 0x000fc00000000000 */
        /* <DEDUP_REMOVED lines=12> */
.L_x_1:


//--------------------- .nv.global.init           --------------------------
	.section	.nv.global.init,"aw",@progbits
.nv.global.init:
	.type		_$_str,@object
	.size		_$_str,(_$_str_$_2 - _$_str)
_$_str:
        /*0000*/ 	.byte	0x5f, 0x5f, 0x43, 0x55, 0x44, 0x41, 0x5f, 0x46, 0x54, 0x5a, 0x00
	.type		_$_str_$_2,@object
	.size		_$_str_$_2,(.L_1 - _$_str_$_2)
_$_str_$_2:
        /*000b*/ 	.byte	0x5f, 0x5f, 0x43, 0x55, 0x44, 0x41, 0x5f, 0x50, 0x52, 0x45, 0x43, 0x5f, 0x53, 0x51, 0x52, 0x54
        /*001b*/ 	.byte	0x00
.L_1:


//--------------------- .nv.shared.triton_poi_fused__native_batch_norm_legit_no_training_add_relu_23 --------------------------
	.section	.nv.shared.triton_poi_fused__native_batch_norm_legit_no_training_add_relu_23,"aw",@nobits
	.sectionflags	@""
	.align	16
	.zero		1024


//--------------------- .nv.constant0.triton_poi_fused__native_batch_norm_legit_no_training_add_relu_23 --------------------------
	.section	.nv.constant0.triton_poi_fused__native_batch_norm_legit_no_training_add_relu_23,"a",@progbits
	.sectionflags	@""
	.align	4
.nv.constant0.triton_poi_fused__native_batch_norm_legit_no_training_add_relu_23:
	.zero		592
